      .version 3.1
      .target sm_35
      .address_size 64

      // Cray Fortran : Version 8.3.4  (u83056f83186i83169p83291a83009z83291)

      .file	1	"/lustre/atlas/scratch/mmin/nti104/nek5_r1039_acc/nek5_r1039_acc/subs2.f"

      .entry cmult2_acc_$ck_L2320_1(
               .param .s64 $$arg_ptr_acc_b_t6_t25,
               .param .s64 $$arg_ptr_acc_a_t8_t26,
               .param .s32 $$_arg_acc_seat_n_t12_t27,
               .param .f64 $$_arg_acc_seat_const_t13_t28 )
      {
      .reg .pred %p<4>;
      .reg .b32  %b<2>;
      .reg .s32  %s<5>;
      .reg .s64  %sd<6>;
      .reg .u32  %u<6>;
      .reg .f64  %fd<4>;
      //
      .loc                 1  2320  0
      .loc                 1  2321  0
      ld.param.s32         %s1, [$$_arg_acc_seat_n_t12_t27];// subs2.f:2321 : $$mr_n_16_t22
      setp.le.s32          %p1, %s1, 0;                // subs2.f:2321
      @%p1 bra             $cmult2_acc_$ck_L2320_1__l42__;// subs2.f:2321
      .loc                 1  2321  0
      mov.u32              %u1, %ntid.x;               // subs2.f:2321
      mov.u32              %u2, %nctaid.x;             // subs2.f:2321
      mul.lo.u32           %s3, %u1, %u2;              // subs2.f:2321 : $$numthrds_t10
      mov.u32              %u3, %ctaid.x;              // subs2.f:2321
      mov.u32              %u4, %tid.x;                // subs2.f:2321
      mad.lo.u32           %u5, %u1, %u3, %u4;         // subs2.f:2321
      mov.s32              %s2, %u5;                   // subs2.f:2321 : $$i_l2321_18_t19
      mov.s32              %s4, %s1;                   // subs2.f:2321 : $$lis_b1_t21
      setp.ge.s32          %p2, %u5, %s1;              // subs2.f:2321
      @%p2 bra             $cmult2_acc_$ck_L2320_1__l42__;// subs2.f:2321
      .loc                 1  2322  0
      ld.param.f64         %fd1, [$$_arg_acc_seat_const_t13_t28];// subs2.f:2322 : $$lis_b0_t20
$cmult2_acc_$ck_L2320_1__l9__:
      .loc                 1  2322  0
      shl.b32              %b1, %s2, 3;                // subs2.f:2322
      cvt.s64.s32          %sd1, %b1;                  // subs2.f:2322
      ld.param.s64         %sd2, [$$arg_ptr_acc_b_t6_t25];// subs2.f:2322 : $$arg_ptr_acc_b_t6_t25
      add.s64              %sd3, %sd2, %sd1;           // subs2.f:2322
      ld.global.nc.f64     %fd2, [%sd3];               // subs2.f:2322 : 0[$$arg_ptr_acc_b_t6_t25,$$i_l2321_18_t19,ex].L
      mul.rn.f64           %fd3, %fd2, %fd1;           // subs2.f:2322
      ld.param.s64         %sd4, [$$arg_ptr_acc_a_t8_t26];// subs2.f:2322 : $$arg_ptr_acc_a_t8_t26
      add.s64              %sd5, %sd4, %sd1;           // subs2.f:2322
      st.global.f64        [%sd5], %fd3;               // subs2.f:2322 : 0[$$arg_ptr_acc_a_t8_t26,$$i_l2321_18_t19].L
      .loc                 1  2323  0
      add.s32              %s2, %s3, %s2;              // subs2.f:2323 : $$i_l2321_18_t19
      setp.lt.s32          %p3, %s2, %s4;              // subs2.f:2323
      @%p3 bra             $cmult2_acc_$ck_L2320_1__l9__;// subs2.f:2323
$cmult2_acc_$ck_L2320_1__l42__:
      exit;
      } // cmult2_acc_$ck_L2320_1



// ===== COMPILED SASS (sm_100) =====

	.target	sm_100

	.elftype	@"ET_EXEC"


//--------------------- .note.nv.tkinfo           --------------------------
	.section	.note.nv.tkinfo,"",@"SHT_NOTE"
	.sectionflags	@"SHF_NOTE_NV_TKINFO"
	.tkinfo
        /*0018*/ 	.word	0x00000002
        /*0030*/ 	.string	""
        /*0030*/ 	.string	"ptxas"
        /*0030*/ 	.string	"Cuda compilation tools, release 13.0, V13.0.88"
        /*0030*/ 	.string	"Build cuda_13.0.r13.0/compiler.36424714_0"
        /*0030*/ 	.string	"-arch sm_100 "



//--------------------- .note.nv.cuinfo           --------------------------
	.section	.note.nv.cuinfo,"",@"SHT_NOTE"
	.sectionflags	@"SHF_NOTE_NV_CUINFO"
        /*0018*/ 	.short	0x0002
        /*001a*/ 	.short	0x0023
        /*001c*/ 	.short	0x0082
	.zero		2


//--------------------- .nv.info                  --------------------------
	.section	.nv.info,"",@"SHT_CUDA_INFO"
	.align	4


	//----- nvinfo : EIATTR_REGCOUNT
	.align		4
        /*0000*/ 	.byte	0x04, 0x2f
        /*0002*/ 	.short	(.L_1 - .L_0)
	.align		4
.L_0:
        /*0004*/ 	.word	index@(cmult2_acc_$ck_L2320_1)
        /*0008*/ 	.word	0x0000000a


	//----- nvinfo : EIATTR_FRAME_SIZE
	.align		4
.L_1:
        /*000c*/ 	.byte	0x04, 0x11
        /*000e*/ 	.short	(.L_3 - .L_2)
	.align		4
.L_2:
        /*0010*/ 	.word	index@(cmult2_acc_$ck_L2320_1)
        /*0014*/ 	.word	0x00000000


	//----- nvinfo : EIATTR_MIN_STACK_SIZE
	.align		4
.L_3:
        /*0018*/ 	.byte	0x04, 0x12
        /*001a*/ 	.short	(.L_5 - .L_4)
	.align		4
.L_4:
        /*001c*/ 	.word	index@(cmult2_acc_$ck_L2320_1)
        /*0020*/ 	.word	0x00000000
.L_5:


//--------------------- .nv.compat                --------------------------
	.section	.nv.compat,"",@"SHT_CUDA_COMPAT_INFO"
	.align	4
        /*0000*/ 	.byte	0x02, 0x09, 0x00, 0x00, 0x02, 0x02, 0x01, 0x00, 0x02, 0x05, 0x05, 0x00, 0x03, 0x07, 0x01, 0x01
        /*0010*/ 	.byte	0x02, 0x03, 0x00, 0x00, 0x02, 0x06, 0x01, 0x00, 0x04, 0x0b, 0x08, 0x00, 0x01, 0x00, 0x00, 0x00
        /*0020*/ 	.byte	0x00, 0x00, 0x00, 0x00


//--------------------- .nv.info.cmult2_acc_$ck_L2320_1 --------------------------
	.section	.nv.info.cmult2_acc_$ck_L2320_1,"",@"SHT_CUDA_INFO"
	.sectionflags	@""
	.align	4


	//----- nvinfo : EIATTR_CUDA_API_VERSION
	.align		4
        /*0000*/ 	.byte	0x04, 0x37
        /*0002*/ 	.short	(.L_7 - .L_6)
.L_6:
        /*0004*/ 	.word	0x00000082


	//----- nvinfo : EIATTR_KPARAM_INFO
	.align		4
.L_7:
        /*0008*/ 	.byte	0x04, 0x17
        /*000a*/ 	.short	(.L_9 - .L_8)
.L_8:
        /*000c*/ 	.word	0x00000000
        /*0010*/ 	.short	0x0003
        /*0012*/ 	.short	0x0018
        /*0014*/ 	.byte	0x00, 0xf0, 0x21, 0x00


	//----- nvinfo : EIATTR_KPARAM_INFO
	.align		4
.L_9:
        /*0018*/ 	.byte	0x04, 0x17
        /*001a*/ 	.short	(.L_11 - .L_10)
.L_10:
        /*001c*/ 	.word	0x00000000
        /*0020*/ 	.short	0x0002
        /*0022*/ 	.short	0x0010
        /*0024*/ 	.byte	0x00, 0xf0, 0x11, 0x00


	//----- nvinfo : EIATTR_KPARAM_INFO
	.align		4
.L_11:
        /*0028*/ 	.byte	0x04, 0x17
        /*002a*/ 	.short	(.L_13 - .L_12)
.L_12:
        /*002c*/ 	.word	0x00000000
        /*0030*/ 	.short	0x0001
        /*0032*/ 	.short	0x0008
        /*0034*/ 	.byte	0x00, 0xf0, 0x21, 0x00


	//----- nvinfo : EIATTR_KPARAM_INFO
	.align		4
.L_13:
        /*0038*/ 	.byte	0x04, 0x17
        /*003a*/ 	.short	(.L_15 - .L_14)
.L_14:
        /*003c*/ 	.word	0x00000000
        /*0040*/ 	.short	0x0000
        /*0042*/ 	.short	0x0000
        /*0044*/ 	.byte	0x00, 0xf0, 0x21, 0x00


	//----- nvinfo : EIATTR_SPARSE_MMA_MASK
	.align		4
.L_15:
        /*0048*/ 	.byte	0x03, 0x50
        /*004a*/ 	.short	0x0000


	//----- nvinfo : EIATTR_MAXREG_COUNT
	.align		4
        /*004c*/ 	.byte	0x03, 0x1b
        /*004e*/ 	.short	0x00ff


	//----- nvinfo : EIATTR_MERCURY_ISA_VERSION
	.align		4
        /*0050*/ 	.byte	0x03, 0x5f
        /*0052*/ 	.short	0x0101


	//----- nvinfo : EIATTR_VRC_CTA_INIT_COUNT
	.align		4
        /*0054*/ 	.byte	0x02, 0x4a
	.zero		1
	.zero		1


	//----- nvinfo : EIATTR_EXIT_INSTR_OFFSETS
	.align		4
        /*0058*/ 	.byte	0x04, 0x1c
        /*005a*/ 	.short	(.L_17 - .L_16)


	//   ....[0]....
.L_16:
        /*005c*/ 	.word	0x00000030


	//   ....[1]....
        /*0060*/ 	.word	0x000000b0


	//   ....[2]....
        /*0064*/ 	.word	0x000001b0


	//----- nvinfo : EIATTR_CRS_STACK_SIZE
	.align		4
.L_17:
        /*0068*/ 	.byte	0x04, 0x1e
        /*006a*/ 	.short	(.L_19 - .L_18)
.L_18:
        /*006c*/ 	.word	0x00000000


	//----- nvinfo : EIATTR_CBANK_PARAM_SIZE
	.align		4
.L_19:
        /*0070*/ 	.byte	0x03, 0x19
        /*0072*/ 	.short	0x0020


	//----- nvinfo : EIATTR_PARAM_CBANK
	.align		4
        /*0074*/ 	.byte	0x04, 0x0a
        /*0076*/ 	.short	(.L_21 - .L_20)
	.align		4
.L_20:
        /*0078*/ 	.word	index@(.nv.constant0.cmult2_acc_$ck_L2320_1)
        /*007c*/ 	.short	0x0380
        /*007e*/ 	.short	0x0020


	//----- nvinfo : EIATTR_SW_WAR
	.align		4
.L_21:
        /*0080*/ 	.byte	0x04, 0x36
        /*0082*/ 	.short	(.L_23 - .L_22)
.L_22:
        /*0084*/ 	.word	0x00000008
.L_23:


//--------------------- .nv.callgraph             --------------------------
	.section	.nv.callgraph,"",@"SHT_CUDA_CALLGRAPH"
	.align	4
	.sectionentsize	8
	.align		4
        /*0000*/ 	.word	0x00000000
	.align		4
        /*0004*/ 	.word	0xffffffff
	.align		4
        /*0008*/ 	.word	0x00000000
	.align		4
        /*000c*/ 	.word	0xfffffffe
	.align		4
        /*0010*/ 	.word	0x00000000
	.align		4
        /*0014*/ 	.word	0xfffffffd
	.align		4
        /*0018*/ 	.word	0x00000000
	.align		4
        /*001c*/ 	.word	0xfffffffc


//--------------------- .text.cmult2_acc_$ck_L2320_1 --------------------------
	.section	.text.cmult2_acc_$ck_L2320_1,"ax",@progbits
	.align	128
.text.cmult2_acc_$ck_L2320_1:
        .type           cmult2_acc_$ck_L2320_1,@function
        .size           cmult2_acc_$ck_L2320_1,(.L_x_2 - cmult2_acc_$ck_L2320_1)
        .other          cmult2_acc_$ck_L2320_1,@"STO_CUDA_ENTRY STV_DEFAULT"
cmult2_acc_$ck_L2320_1:
[----:B------:R-:W-:Y:S01]  /*0000*/  LDC R1, c[0x0][0x37c] ;  /* 0x0000df00ff017b82 */ /* 0x000fe20000000800 */
[----:B------:R-:W0:Y:S02]  /*0010*/  LDCU UR8, c[0x0][0x390] ;  /* 0x00007200ff0877ac */ /* 0x000e240008000800 */
[----:B0-----:R-:W-:-:S13]  /*0020*/  ISETP.LT.AND P0, PT, RZ, UR8, PT ;  /* 0x00000008ff007c0c */ /* 0x001fda000bf01270 */
[----:B------:R-:W-:Y:S05]  /*0030*/  @!P0 EXIT ;  /* 0x000000000000894d */ /* 0x000fea0003800000 */
[----:B------:R-:W0:Y:S01]  /*0040*/  S2R R0, SR_CTAID.X ;  /* 0x0000000000007919 */ /* 0x000e220000002500 */
[----:B------:R-:W0:Y:S01]  /*0050*/  LDCU UR4, c[0x0][0x360] ;  /* 0x00006c00ff0477ac */ /* 0x000e220008000800 */
[----:B------:R-:W0:Y:S01]  /*0060*/  S2R R3, SR_TID.X ;  /* 0x0000000000037919 */ /* 0x000e220000002100 */
[----:B------:R-:W1:Y:S01]  /*0070*/  LDCU UR5, c[0x0][0x370] ;  /* 0x00006e00ff0577ac */ /* 0x000e620008000800 */
[----:B0-----:R-:W-:Y:S01]  /*0080*/  IMAD R0, R0, UR4, R3 ;  /* 0x0000000400007c24 */ /* 0x001fe2000f8e0203 */
[----:B-1----:R-:W-:-:S04]  /*0090*/  UIMAD UR4, UR4, UR5, URZ ;  /* 0x00000005040472a4 */ /* 0x002fc8000f8e02ff */
[----:B------:R-:W-:-:S13]  /*00a0*/  ISETP.GE.AND P0, PT, R0, UR8, PT ;  /* 0x0000000800007c0c */ /* 0x000fda000bf06270 */
[----:B------:R-:W-:Y:S05]  /*00b0*/  @P0 EXIT ;  /* 0x000000000000094d */ /* 0x000fea0003800000 */
[----:B------:R-:W0:Y:S01]  /*00c0*/  LDCU.64 UR6, c[0x0][0x358] ;  /* 0x00006b00ff0677ac */ /* 0x000e220008000a00 */
[----:B------:R-:W1:Y:S01]  /*00d0*/  LDCU.64 UR10, c[0x0][0x398] ;  /* 0x00007300ff0a77ac */ /* 0x000e620008000a00 */
[----:B------:R-:W2:Y:S02]  /*00e0*/  LDCU.128 UR12, c[0x0][0x380] ;  /* 0x00007000ff0c77ac */ /* 0x000ea40008000c00 */
.L_x_0:
[----:B---3--:R-:W-:-:S05]  /*00f0*/  IMAD.SHL.U32 R6, R0, 0x8, RZ ;  /* 0x0000000800067824 */ /* 0x008fca00078e00ff */
[----:B------:R-:W-:Y:S02]  /*0100*/  SHF.R.S32.HI R7, RZ, 0x1f, R6 ;  /* 0x0000001fff077819 */ /* 0x000fe40000011406 */
[----:B--2---:R-:W-:-:S04]  /*0110*/  IADD3 R4, P0, PT, R6, UR12, RZ ;  /* 0x0000000c06047c10 */ /* 0x004fc8000ff1e0ff */
[----:B------:R-:W-:-:S05]  /*0120*/  IADD3.X R5, PT, PT, R7, UR13, RZ, P0, !PT ;  /* 0x0000000d07057c10 */ /* 0x000fca00087fe4ff */
[----:B0-----:R-:W1:Y:S01]  /*0130*/  LDG.E.64.CONSTANT R2, desc[UR6][R4.64] ;  /* 0x0000000604027981 */ /* 0x001e62000c1e9b00 */
[----:B------:R-:W-:Y:S01]  /*0140*/  IADD3 R6, P0, PT, R6, UR14, RZ ;  /* 0x0000000e06067c10 */ /* 0x000fe2000ff1e0ff */
[----:B------:R-:W-:-:S03]  /*0150*/  VIADD R0, R0, UR4 ;  /* 0x0000000400007c36 */ /* 0x000fc60008000000 */
[----:B------:R-:W-:Y:S02]  /*0160*/  IADD3.X R7, PT, PT, R7, UR15, RZ, P0, !PT ;  /* 0x0000000f07077c10 */ /* 0x000fe400087fe4ff */
[----:B------:R-:W-:Y:S01]  /*0170*/  ISETP.GE.AND P0, PT, R0, UR8, PT ;  /* 0x0000000800007c0c */ /* 0x000fe2000bf06270 */
[----:B-1----:R-:W-:-:S07]  /*0180*/  DMUL R2, R2, UR10 ;  /* 0x0000000a02027c28 */ /* 0x002fce0008000000 */
[----:B------:R3:W-:Y:S05]  /*0190*/  STG.E.64 desc[UR6][R6.64], R2 ;  /* 0x0000000206007986 */ /* 0x0007ea000c101b06 */
[----:B------:R-:W-:Y:S05]  /*01a0*/  @!P0 BRA `(.L_x_0) ;  /* 0xfffffffc00d08947 */ /* 0x000fea000383ffff */
[----:B------:R-:W-:Y:S05]  /*01b0*/  EXIT ;  /* 0x000000000000794d */ /* 0x000fea0003800000 */
.L_x_1:
[----:B------:R-:W-:-:S00]  /*01c0*/  BRA `(.L_x_1) ;  /* 0xfffffffc00fc7947 */ /* 0x000fc0000383ffff */
[----:B------:R-:W-:-:S00]  /*01d0*/  NOP ;  /* 0x0000000000007918 */ /* 0x000fc00000000000 */
        /* <DEDUP_REMOVED lines=10> */
.L_x_2:


//--------------------- .nv.shared.reserved.0     --------------------------
	.section	.nv.shared.reserved.0,"aw",@nobits
	.weak		__nv_reservedSMEM_offset_0_alias
	.size		__nv_reservedSMEM_offset_0_alias, 0, 64
	.other		__nv_reservedSMEM_offset_0_alias,@"STO_CUDA_RESERVED_SHARED STV_DEFAULT"
__nv_reservedSMEM_offset_0_alias:
	.zero		0
	.zero		64


//--------------------- .nv.constant0.cmult2_acc_$ck_L2320_1 --------------------------
	.section	.nv.constant0.cmult2_acc_$ck_L2320_1,"a",@progbits
	.sectionflags	@""
	.align	4
.nv.constant0.cmult2_acc_$ck_L2320_1:
	.zero		928


//--------------------- SYMBOLS --------------------------

	.type		.nv.reservedSmem.offset0,@object
	.size		.nv.reservedSmem.offset0,0x4
